//
// Generated by NVIDIA NVVM Compiler
//
// Compiler Build ID: CL-36424714
// Cuda compilation tools, release 13.0, V13.0.88
// Based on NVVM 20.0.0
//

.version 9.0
.target sm_100
.address_size 64

	// .globl	_Z4calcPfS_S_

.visible .entry _Z4calcPfS_S_(
	.param .u64 .ptr .align 1 _Z4calcPfS_S__param_0,
	.param .u64 .ptr .align 1 _Z4calcPfS_S__param_1,
	.param .u64 .ptr .align 1 _Z4calcPfS_S__param_2
)
{
	.reg .pred 	%p<2>;
	.reg .b32 	%r<5>;
	.reg .b32 	%f<7>;
	.reg .b64 	%rd<10>;

	ld.param.u64 	%rd2, [_Z4calcPfS_S__param_0];
	ld.param.u64 	%rd3, [_Z4calcPfS_S__param_1];
	ld.param.u64 	%rd1, [_Z4calcPfS_S__param_2];
	cvta.to.global.u64 	%rd4, %rd3;
	cvta.to.global.u64 	%rd5, %rd2;
	mov.u32 	%r1, %ctaid.x;
	mov.u32 	%r2, %ntid.x;
	mov.u32 	%r3, %tid.x;
	mad.lo.s32 	%r4, %r1, %r2, %r3;
	mul.wide.s32 	%rd6, %r4, 4;
	add.s64 	%rd7, %rd5, %rd6;
	ld.global.f32 	%f1, [%rd7];
	add.s64 	%rd8, %rd4, %rd6;
	ld.global.f32 	%f2, [%rd8];
	mul.f32 	%f3, %f2, %f2;
	fma.rn.f32 	%f4, %f1, %f1, %f3;
	setp.gtu.f32 	%p1, %f4, 0f3F800000;
	@%p1 bra 	$L__BB0_2;
	cvta.to.global.u64 	%rd9, %rd1;
	ld.global.f32 	%f5, [%rd9];
	add.f32 	%f6, %f5, 0f3F800000;
	st.global.f32 	[%rd9], %f6;
$L__BB0_2:
	ret;

}


// ===== COMPILED SASS (sm_100) =====

	.target	sm_100

	.elftype	@"ET_EXEC"


//--------------------- .note.nv.tkinfo           --------------------------
	.section	.note.nv.tkinfo,"",@"SHT_NOTE"
	.sectionflags	@"SHF_NOTE_NV_TKINFO"
	.tkinfo
        /*0018*/ 	.word	0x00000002
        /*0030*/ 	.string	""
        /*0030*/ 	.string	"ptxas"
        /*0030*/ 	.string	"Cuda compilation tools, release 13.0, V13.0.88"
        /*0030*/ 	.string	"Build cuda_13.0.r13.0/compiler.36424714_0"
        /*0030*/ 	.string	"-arch sm_100 -m 64 "



//--------------------- .note.nv.cuinfo           --------------------------
	.section	.note.nv.cuinfo,"",@"SHT_NOTE"
	.sectionflags	@"SHF_NOTE_NV_CUINFO"
        /*0018*/ 	.short	0x0002
        /*001a*/ 	.short	0x0064
        /*001c*/ 	.short	0x0082
	.zero		2


//--------------------- .nv.info                  --------------------------
	.section	.nv.info,"",@"SHT_CUDA_INFO"
	.align	4


	//----- nvinfo : EIATTR_REGCOUNT
	.align		4
        /*0000*/ 	.byte	0x04, 0x2f
        /*0002*/ 	.short	(.L_1 - .L_0)
	.align		4
.L_0:
        /*0004*/ 	.word	index@(_Z4calcPfS_S_)
        /*0008*/ 	.word	0x0000000a


	//----- nvinfo : EIATTR_FRAME_SIZE
	.align		4
.L_1:
        /*000c*/ 	.byte	0x04, 0x11
        /*000e*/ 	.short	(.L_3 - .L_2)
	.align		4
.L_2:
        /*0010*/ 	.word	index@(_Z4calcPfS_S_)
        /*0014*/ 	.word	0x00000000


	//----- nvinfo : EIATTR_MIN_STACK_SIZE
	.align		4
.L_3:
        /*0018*/ 	.byte	0x04, 0x12
        /*001a*/ 	.short	(.L_5 - .L_4)
	.align		4
.L_4:
        /*001c*/ 	.word	index@(_Z4calcPfS_S_)
        /*0020*/ 	.word	0x00000000
.L_5:


//--------------------- .nv.compat                --------------------------
	.section	.nv.compat,"",@"SHT_CUDA_COMPAT_INFO"
	.align	4
        /*0000*/ 	.byte	0x02, 0x09, 0x00, 0x00, 0x02, 0x02, 0x01, 0x00, 0x02, 0x05, 0x05, 0x00, 0x03, 0x07, 0x01, 0x01
        /*0010*/ 	.byte	0x02, 0x03, 0x00, 0x00, 0x02, 0x06, 0x01, 0x00, 0x04, 0x0b, 0x08, 0x00, 0x01, 0x00, 0x00, 0x00
        /*0020*/ 	.byte	0x00, 0x00, 0x00, 0x00


//--------------------- .nv.info._Z4calcPfS_S_    --------------------------
	.section	.nv.info._Z4calcPfS_S_,"",@"SHT_CUDA_INFO"
	.sectionflags	@""
	.align	4


	//----- nvinfo : EIATTR_CUDA_API_VERSION
	.align		4
        /*0000*/ 	.byte	0x04, 0x37
        /*0002*/ 	.short	(.L_7 - .L_6)
.L_6:
        /*0004*/ 	.word	0x00000082


	//----- nvinfo : EIATTR_KPARAM_INFO
	.align		4
.L_7:
        /*0008*/ 	.byte	0x04, 0x17
        /*000a*/ 	.short	(.L_9 - .L_8)
.L_8:
        /*000c*/ 	.word	0x00000000
        /*0010*/ 	.short	0x0002
        /*0012*/ 	.short	0x0010
        /*0014*/ 	.byte	0x00, 0xf5, 0x21, 0x00


	//----- nvinfo : EIATTR_KPARAM_INFO
	.align		4
.L_9:
        /*0018*/ 	.byte	0x04, 0x17
        /*001a*/ 	.short	(.L_11 - .L_10)
.L_10:
        /*001c*/ 	.word	0x00000000
        /*0020*/ 	.short	0x0001
        /*0022*/ 	.short	0x0008
        /*0024*/ 	.byte	0x00, 0xf5, 0x21, 0x00


	//----- nvinfo : EIATTR_KPARAM_INFO
	.align		4
.L_11:
        /*0028*/ 	.byte	0x04, 0x17
        /*002a*/ 	.short	(.L_13 - .L_12)
.L_12:
        /*002c*/ 	.word	0x00000000
        /*0030*/ 	.short	0x0000
        /*0032*/ 	.short	0x0000
        /*0034*/ 	.byte	0x00, 0xf5, 0x21, 0x00


	//----- nvinfo : EIATTR_SPARSE_MMA_MASK
	.align		4
.L_13:
        /*0038*/ 	.byte	0x03, 0x50
        /*003a*/ 	.short	0x0000


	//----- nvinfo : EIATTR_MAXREG_COUNT
	.align		4
        /*003c*/ 	.byte	0x03, 0x1b
        /*003e*/ 	.short	0x00ff


	//----- nvinfo : EIATTR_MERCURY_ISA_VERSION
	.align		4
        /*0040*/ 	.byte	0x03, 0x5f
        /*0042*/ 	.short	0x0101


	//----- nvinfo : EIATTR_VRC_CTA_INIT_COUNT
	.align		4
        /*0044*/ 	.byte	0x02, 0x4a
	.zero		1
	.zero		1


	//----- nvinfo : EIATTR_EXIT_INSTR_OFFSETS
	.align		4
        /*0048*/ 	.byte	0x04, 0x1c
        /*004a*/ 	.short	(.L_15 - .L_14)


	//   ....[0]....
.L_14:
        /*004c*/ 	.word	0x000000f0


	//   ....[1]....
        /*0050*/ 	.word	0x00000140


	//----- nvinfo : EIATTR_CBANK_PARAM_SIZE
	.align		4
.L_15:
        /*0054*/ 	.byte	0x03, 0x19
        /*0056*/ 	.short	0x0018


	//----- nvinfo : EIATTR_PARAM_CBANK
	.align		4
        /*0058*/ 	.byte	0x04, 0x0a
        /*005a*/ 	.short	(.L_17 - .L_16)
	.align		4
.L_16:
        /*005c*/ 	.word	index@(.nv.constant0._Z4calcPfS_S_)
        /*0060*/ 	.short	0x0380
        /*0062*/ 	.short	0x0018


	//----- nvinfo : EIATTR_SW_WAR
	.align		4
.L_17:
        /*0064*/ 	.byte	0x04, 0x36
        /*0066*/ 	.short	(.L_19 - .L_18)
.L_18:
        /*0068*/ 	.word	0x00000008
.L_19:


//--------------------- .nv.callgraph             --------------------------
	.section	.nv.callgraph,"",@"SHT_CUDA_CALLGRAPH"
	.align	4
	.sectionentsize	8
	.align		4
        /*0000*/ 	.word	0x00000000
	.align		4
        /*0004*/ 	.word	0xffffffff
	.align		4
        /*0008*/ 	.word	0x00000000
	.align		4
        /*000c*/ 	.word	0xfffffffe
	.align		4
        /*0010*/ 	.word	0x00000000
	.align		4
        /*0014*/ 	.word	0xfffffffd
	.align		4
        /*0018*/ 	.word	0x00000000
	.align		4
        /*001c*/ 	.word	0xfffffffc


//--------------------- .text._Z4calcPfS_S_       --------------------------
	.section	.text._Z4calcPfS_S_,"ax",@progbits
	.align	128
        .global         _Z4calcPfS_S_
        .type           _Z4calcPfS_S_,@function
        .size           _Z4calcPfS_S_,(.L_x_1 - _Z4calcPfS_S_)
        .other          _Z4calcPfS_S_,@"STO_CUDA_ENTRY STV_DEFAULT"
_Z4calcPfS_S_:
.text._Z4calcPfS_S_:
[----:B------:R-:W-:Y:S01]  /*0000*/  LDC R1, c[0x0][0x37c] ;  /* 0x0000df00ff017b82 */ /* 0x000fe20000000800 */
[----:B------:R-:W0:Y:S07]  /*0010*/  S2R R0, SR_TID.X ;  /* 0x0000000000007919 */ /* 0x000e2e0000002100 */
[----:B------:R-:W0:Y:S01]  /*0020*/  S2UR UR6, SR_CTAID.X ;  /* 0x00000000000679c3 */ /* 0x000e220000002500 */
[----:B------:R-:W1:Y:S07]  /*0030*/  LDCU.64 UR4, c[0x0][0x358] ;  /* 0x00006b00ff0477ac */ /* 0x000e6e0008000a00 */
[----:B------:R-:W0:Y:S08]  /*0040*/  LDC R7, c[0x0][0x360] ;  /* 0x0000d800ff077b82 */ /* 0x000e300000000800 */
[----:B------:R-:W2:Y:S08]  /*0050*/  LDC.64 R4, c[0x0][0x388] ;  /* 0x0000e200ff047b82 */ /* 0x000eb00000000a00 */
[----:B------:R-:W3:Y:S01]  /*0060*/  LDC.64 R2, c[0x0][0x380] ;  /* 0x0000e000ff027b82 */ /* 0x000ee20000000a00 */
[----:B0-----:R-:W-:-:S04]  /*0070*/  IMAD R7, R7, UR6, R0 ;  /* 0x0000000607077c24 */ /* 0x001fc8000f8e0200 */
[----:B--2---:R-:W-:-:S06]  /*0080*/  IMAD.WIDE R4, R7, 0x4, R4 ;  /* 0x0000000407047825 */ /* 0x004fcc00078e0204 */
[----:B-1----:R-:W2:Y:S01]  /*0090*/  LDG.E R4, desc[UR4][R4.64] ;  /* 0x0000000404047981 */ /* 0x002ea2000c1e1900 */
[----:B---3--:R-:W-:-:S06]  /*00a0*/  IMAD.WIDE R2, R7, 0x4, R2 ;  /* 0x0000000407027825 */ /* 0x008fcc00078e0202 */
[----:B------:R-:W3:Y:S01]  /*00b0*/  LDG.E R2, desc[UR4][R2.64] ;  /* 0x0000000402027981 */ /* 0x000ee2000c1e1900 */
[----:B--2---:R-:W-:-:S04]  /*00c0*/  FMUL R7, R4, R4 ;  /* 0x0000000404077220 */ /* 0x004fc80000400000 */
[----:B---3--:R-:W-:-:S05]  /*00d0*/  FFMA R7, R2, R2, R7 ;  /* 0x0000000202077223 */ /* 0x008fca0000000007 */
[----:B------:R-:W-:-:S13]  /*00e0*/  FSETP.GTU.AND P0, PT, R7, 1, PT ;  /* 0x3f8000000700780b */ /* 0x000fda0003f0c000 */
[----:B------:R-:W-:Y:S05]  /*00f0*/  @P0 EXIT ;  /* 0x000000000000094d */ /* 0x000fea0003800000 */
[----:B------:R-:W0:Y:S02]  /*0100*/  LDC.64 R2, c[0x0][0x390] ;  /* 0x0000e400ff027b82 */ /* 0x000e240000000a00 */
[----:B0-----:R-:W2:Y:S02]  /*0110*/  LDG.E R0, desc[UR4][R2.64] ;  /* 0x0000000402007981 */ /* 0x001ea4000c1e1900 */
[----:B--2---:R-:W-:-:S05]  /*0120*/  FADD R5, R0, 1 ;  /* 0x3f80000000057421 */ /* 0x004fca0000000000 */
[----:B------:R-:W-:Y:S01]  /*0130*/  STG.E desc[UR4][R2.64], R5 ;  /* 0x0000000502007986 */ /* 0x000fe2000c101904 */
[----:B------:R-:W-:Y:S05]  /*0140*/  EXIT ;  /* 0x000000000000794d */ /* 0x000fea0003800000 */
.L_x_0:
[----:B------:R-:W-:-:S00]  /*0150*/  BRA `(.L_x_0) ;  /* 0xfffffffc00fc7947 */ /* 0x000fc0000383ffff */
[----:B------:R-:W-:-:S00]  /*0160*/  NOP ;  /* 0x0000000000007918 */ /* 0x000fc00000000000 */
        /* <DEDUP_REMOVED lines=9> */
.L_x_1:


//--------------------- .nv.shared.reserved.0     --------------------------
	.section	.nv.shared.reserved.0,"aw",@nobits
	.weak		__nv_reservedSMEM_offset_0_alias
	.size		__nv_reservedSMEM_offset_0_alias, 0, 64
	.other		__nv_reservedSMEM_offset_0_alias,@"STO_CUDA_RESERVED_SHARED STV_DEFAULT"
__nv_reservedSMEM_offset_0_alias:
	.zero		0
	.zero		64


//--------------------- .nv.constant0._Z4calcPfS_S_ --------------------------
	.section	.nv.constant0._Z4calcPfS_S_,"a",@progbits
	.sectionflags	@""
	.align	4
.nv.constant0._Z4calcPfS_S_:
	.zero		920


//--------------------- SYMBOLS --------------------------

	.type		.nv.reservedSmem.offset0,@object
	.size		.nv.reservedSmem.offset0,0x4
